//
// Generated by NVIDIA NVVM Compiler
//
// Compiler Build ID: CL-36424714
// Cuda compilation tools, release 13.0, V13.0.88
// Based on NVVM 20.0.0
//

.version 9.0
.target sm_100
.address_size 64

	// .globl	_Z10scaleArrayPfi
.global .align 4 .b8 precalc_xorwow_matrix[102400];
.global .align 4 .b8 precalc_xorwow_offset_matrix[102400];
.global .align 4 .b8 mrg32k3aM1[2304];
.global .align 4 .b8 mrg32k3aM2[2304];
.global .align 4 .b8 mrg32k3aM1SubSeq[2016];
.global .align 4 .b8 mrg32k3aM2SubSeq[2016];
.global .align 4 .b8 mrg32k3aM1Seq[2304];
.global .align 4 .b8 mrg32k3aM2Seq[2304];
.const .align 8 .b8 __cr_lgamma_table[72];

.visible .entry _Z10scaleArrayPfi(
	.param .u64 .ptr .align 1 _Z10scaleArrayPfi_param_0,
	.param .u32 _Z10scaleArrayPfi_param_1
)
{
	.reg .pred 	%p<2>;
	.reg .b32 	%r<6>;
	.reg .b32 	%f<3>;
	.reg .b64 	%rd<5>;

	ld.param.u64 	%rd1, [_Z10scaleArrayPfi_param_0];
	ld.param.u32 	%r2, [_Z10scaleArrayPfi_param_1];
	mov.u32 	%r3, %ctaid.x;
	mov.u32 	%r4, %ntid.x;
	mov.u32 	%r5, %tid.x;
	mad.lo.s32 	%r1, %r3, %r4, %r5;
	setp.ge.s32 	%p1, %r1, %r2;
	@%p1 bra 	$L__BB0_2;
	cvta.to.global.u64 	%rd2, %rd1;
	mul.wide.s32 	%rd3, %r1, 4;
	add.s64 	%rd4, %rd2, %rd3;
	ld.global.f32 	%f1, [%rd4];
	add.f32 	%f2, %f1, %f1;
	st.global.f32 	[%rd4], %f2;
$L__BB0_2:
	ret;

}
	// .globl	_Z6addOnePfi
.visible .entry _Z6addOnePfi(
	.param .u64 .ptr .align 1 _Z6addOnePfi_param_0,
	.param .u32 _Z6addOnePfi_param_1
)
{
	.reg .pred 	%p<2>;
	.reg .b32 	%r<6>;
	.reg .b32 	%f<3>;
	.reg .b64 	%rd<5>;

	ld.param.u64 	%rd1, [_Z6addOnePfi_param_0];
	ld.param.u32 	%r2, [_Z6addOnePfi_param_1];
	mov.u32 	%r3, %ctaid.x;
	mov.u32 	%r4, %ntid.x;
	mov.u32 	%r5, %tid.x;
	mad.lo.s32 	%r1, %r3, %r4, %r5;
	setp.ge.s32 	%p1, %r1, %r2;
	@%p1 bra 	$L__BB1_2;
	cvta.to.global.u64 	%rd2, %rd1;
	mul.wide.s32 	%rd3, %r1, 4;
	add.s64 	%rd4, %rd2, %rd3;
	ld.global.f32 	%f1, [%rd4];
	add.f32 	%f2, %f1, 0f3F800000;
	st.global.f32 	[%rd4], %f2;
$L__BB1_2:
	ret;

}
	// .globl	_Z17outOfBoundsKernelPfi
.visible .entry _Z17outOfBoundsKernelPfi(
	.param .u64 .ptr .align 1 _Z17outOfBoundsKernelPfi_param_0,
	.param .u32 _Z17outOfBoundsKernelPfi_param_1
)
{
	.reg .b32 	%r<9>;
	.reg .b64 	%rd<5>;

	ld.param.u64 	%rd1, [_Z17outOfBoundsKernelPfi_param_0];
	ld.param.u32 	%r1, [_Z17outOfBoundsKernelPfi_param_1];
	cvta.to.global.u64 	%rd2, %rd1;
	mov.u32 	%r2, %ctaid.x;
	mov.u32 	%r3, %ntid.x;
	mov.u32 	%r4, %tid.x;
	mad.lo.s32 	%r5, %r2, %r3, %r4;
	add.s32 	%r6, %r5, %r1;
	add.s32 	%r7, %r6, 100;
	mul.wide.s32 	%rd3, %r7, 4;
	add.s64 	%rd4, %rd2, %rd3;
	mov.b32 	%r8, 1109917696;
	st.global.u32 	[%rd4], %r8;
	ret;

}


// ===== COMPILED SASS (sm_100) =====

	.target	sm_100

	.elftype	@"ET_EXEC"


//--------------------- .note.nv.tkinfo           --------------------------
	.section	.note.nv.tkinfo,"",@"SHT_NOTE"
	.sectionflags	@"SHF_NOTE_NV_TKINFO"
	.tkinfo
        /*0018*/ 	.word	0x00000002
        /*0030*/ 	.string	""
        /*0030*/ 	.string	"ptxas"
        /*0030*/ 	.string	"Cuda compilation tools, release 13.0, V13.0.88"
        /*0030*/ 	.string	"Build cuda_13.0.r13.0/compiler.36424714_0"
        /*0030*/ 	.string	"-arch sm_100 -m 64 "



//--------------------- .note.nv.cuinfo           --------------------------
	.section	.note.nv.cuinfo,"",@"SHT_NOTE"
	.sectionflags	@"SHF_NOTE_NV_CUINFO"
        /*0018*/ 	.short	0x0002
        /*001a*/ 	.short	0x0064
        /*001c*/ 	.short	0x0082
	.zero		2


//--------------------- .nv.info                  --------------------------
	.section	.nv.info,"",@"SHT_CUDA_INFO"
	.align	4


	//----- nvinfo : EIATTR_REGCOUNT
	.align		4
        /*0000*/ 	.byte	0x04, 0x2f
        /*0002*/ 	.short	(.L_10 - .L_9)
	.align		4
.L_9:
        /*0004*/ 	.word	index@(_Z10scaleArrayPfi)
        /*0008*/ 	.word	0x00000008


	//----- nvinfo : EIATTR_FRAME_SIZE
	.align		4
.L_10:
        /*000c*/ 	.byte	0x04, 0x11
        /*000e*/ 	.short	(.L_12 - .L_11)
	.align		4
.L_11:
        /*0010*/ 	.word	index@(_Z10scaleArrayPfi)
        /*0014*/ 	.word	0x00000000


	//----- nvinfo : EIATTR_REGCOUNT
	.align		4
.L_12:
        /*0018*/ 	.byte	0x04, 0x2f
        /*001a*/ 	.short	(.L_14 - .L_13)
	.align		4
.L_13:
        /*001c*/ 	.word	index@(_Z6addOnePfi)
        /*0020*/ 	.word	0x00000008


	//----- nvinfo : EIATTR_FRAME_SIZE
	.align		4
.L_14:
        /*0024*/ 	.byte	0x04, 0x11
        /*0026*/ 	.short	(.L_16 - .L_15)
	.align		4
.L_15:
        /*0028*/ 	.word	index@(_Z6addOnePfi)
        /*002c*/ 	.word	0x00000000


	//----- nvinfo : EIATTR_REGCOUNT
	.align		4
.L_16:
        /*0030*/ 	.byte	0x04, 0x2f
        /*0032*/ 	.short	(.L_18 - .L_17)
	.align		4
.L_17:
        /*0034*/ 	.word	index@(_Z17outOfBoundsKernelPfi)
        /*0038*/ 	.word	0x0000000a


	//----- nvinfo : EIATTR_FRAME_SIZE
	.align		4
.L_18:
        /*003c*/ 	.byte	0x04, 0x11
        /*003e*/ 	.short	(.L_20 - .L_19)
	.align		4
.L_19:
        /*0040*/ 	.word	index@(_Z17outOfBoundsKernelPfi)
        /*0044*/ 	.word	0x00000000


	//----- nvinfo : EIATTR_MIN_STACK_SIZE
	.align		4
.L_20:
        /*0048*/ 	.byte	0x04, 0x12
        /*004a*/ 	.short	(.L_22 - .L_21)
	.align		4
.L_21:
        /*004c*/ 	.word	index@(_Z17outOfBoundsKernelPfi)
        /*0050*/ 	.word	0x00000000


	//----- nvinfo : EIATTR_MIN_STACK_SIZE
	.align		4
.L_22:
        /*0054*/ 	.byte	0x04, 0x12
        /*0056*/ 	.short	(.L_24 - .L_23)
	.align		4
.L_23:
        /*0058*/ 	.word	index@(_Z6addOnePfi)
        /*005c*/ 	.word	0x00000000


	//----- nvinfo : EIATTR_MIN_STACK_SIZE
	.align		4
.L_24:
        /*0060*/ 	.byte	0x04, 0x12
        /*0062*/ 	.short	(.L_26 - .L_25)
	.align		4
.L_25:
        /*0064*/ 	.word	index@(_Z10scaleArrayPfi)
        /*0068*/ 	.word	0x00000000
.L_26:


//--------------------- .nv.compat                --------------------------
	.section	.nv.compat,"",@"SHT_CUDA_COMPAT_INFO"
	.align	4
        /*0000*/ 	.byte	0x02, 0x09, 0x00, 0x00, 0x02, 0x02, 0x01, 0x00, 0x02, 0x05, 0x05, 0x00, 0x03, 0x07, 0x01, 0x01
        /*0010*/ 	.byte	0x02, 0x03, 0x00, 0x00, 0x02, 0x06, 0x01, 0x00, 0x04, 0x0b, 0x08, 0x00, 0x09, 0x00, 0x00, 0x00
        /*0020*/ 	.byte	0x00, 0x00, 0x00, 0x00


//--------------------- .nv.info._Z17outOfBoundsKernelPfi --------------------------
	.section	.nv.info._Z17outOfBoundsKernelPfi,"",@"SHT_CUDA_INFO"
	.sectionflags	@""
	.align	4


	//----- nvinfo : EIATTR_CUDA_API_VERSION
	.align		4
        /*0000*/ 	.byte	0x04, 0x37
        /*0002*/ 	.short	(.L_28 - .L_27)
.L_27:
        /*0004*/ 	.word	0x00000082


	//----- nvinfo : EIATTR_KPARAM_INFO
	.align		4
.L_28:
        /*0008*/ 	.byte	0x04, 0x17
        /*000a*/ 	.short	(.L_30 - .L_29)
.L_29:
        /*000c*/ 	.word	0x00000000
        /*0010*/ 	.short	0x0001
        /*0012*/ 	.short	0x0008
        /*0014*/ 	.byte	0x00, 0xf0, 0x11, 0x00


	//----- nvinfo : EIATTR_KPARAM_INFO
	.align		4
.L_30:
        /*0018*/ 	.byte	0x04, 0x17
        /*001a*/ 	.short	(.L_32 - .L_31)
.L_31:
        /*001c*/ 	.word	0x00000000
        /*0020*/ 	.short	0x0000
        /*0022*/ 	.short	0x0000
        /*0024*/ 	.byte	0x00, 0xf5, 0x21, 0x00


	//----- nvinfo : EIATTR_SPARSE_MMA_MASK
	.align		4
.L_32:
        /*0028*/ 	.byte	0x03, 0x50
        /*002a*/ 	.short	0x0000


	//----- nvinfo : EIATTR_MAXREG_COUNT
	.align		4
        /*002c*/ 	.byte	0x03, 0x1b
        /*002e*/ 	.short	0x00ff


	//----- nvinfo : EIATTR_MERCURY_ISA_VERSION
	.align		4
        /*0030*/ 	.byte	0x03, 0x5f
        /*0032*/ 	.short	0x0101


	//----- nvinfo : EIATTR_VRC_CTA_INIT_COUNT
	.align		4
        /*0034*/ 	.byte	0x02, 0x4a
	.zero		1
	.zero		1


	//----- nvinfo : EIATTR_EXIT_INSTR_OFFSETS
	.align		4
        /*0038*/ 	.byte	0x04, 0x1c
        /*003a*/ 	.short	(.L_34 - .L_33)


	//   ....[0]....
.L_33:
        /*003c*/ 	.word	0x000000c0


	//----- nvinfo : EIATTR_CBANK_PARAM_SIZE
	.align		4
.L_34:
        /*0040*/ 	.byte	0x03, 0x19
        /*0042*/ 	.short	0x000c


	//----- nvinfo : EIATTR_PARAM_CBANK
	.align		4
        /*0044*/ 	.byte	0x04, 0x0a
        /*0046*/ 	.short	(.L_36 - .L_35)
	.align		4
.L_35:
        /*0048*/ 	.word	index@(.nv.constant0._Z17outOfBoundsKernelPfi)
        /*004c*/ 	.short	0x0380
        /*004e*/ 	.short	0x000c


	//----- nvinfo : EIATTR_SW_WAR
	.align		4
.L_36:
        /*0050*/ 	.byte	0x04, 0x36
        /*0052*/ 	.short	(.L_38 - .L_37)
.L_37:
        /*0054*/ 	.word	0x00000008
.L_38:


//--------------------- .nv.info._Z6addOnePfi     --------------------------
	.section	.nv.info._Z6addOnePfi,"",@"SHT_CUDA_INFO"
	.sectionflags	@""
	.align	4


	//----- nvinfo : EIATTR_CUDA_API_VERSION
	.align		4
        /*0000*/ 	.byte	0x04, 0x37
        /*0002*/ 	.short	(.L_40 - .L_39)
.L_39:
        /*0004*/ 	.word	0x00000082


	//----- nvinfo : EIATTR_KPARAM_INFO
	.align		4
.L_40:
        /*0008*/ 	.byte	0x04, 0x17
        /*000a*/ 	.short	(.L_42 - .L_41)
.L_41:
        /*000c*/ 	.word	0x00000000
        /*0010*/ 	.short	0x0001
        /*0012*/ 	.short	0x0008
        /*0014*/ 	.byte	0x00, 0xf0, 0x11, 0x00


	//----- nvinfo : EIATTR_KPARAM_INFO
	.align		4
.L_42:
        /*0018*/ 	.byte	0x04, 0x17
        /*001a*/ 	.short	(.L_44 - .L_43)
.L_43:
        /*001c*/ 	.word	0x00000000
        /*0020*/ 	.short	0x0000
        /*0022*/ 	.short	0x0000
        /*0024*/ 	.byte	0x00, 0xf5, 0x21, 0x00


	//----- nvinfo : EIATTR_SPARSE_MMA_MASK
	.align		4
.L_44:
        /*0028*/ 	.byte	0x03, 0x50
        /*002a*/ 	.short	0x0000


	//----- nvinfo : EIATTR_MAXREG_COUNT
	.align		4
        /*002c*/ 	.byte	0x03, 0x1b
        /*002e*/ 	.short	0x00ff


	//----- nvinfo : EIATTR_MERCURY_ISA_VERSION
	.align		4
        /*0030*/ 	.byte	0x03, 0x5f
        /*0032*/ 	.short	0x0101


	//----- nvinfo : EIATTR_VRC_CTA_INIT_COUNT
	.align		4
        /*0034*/ 	.byte	0x02, 0x4a
	.zero		1
	.zero		1


	//----- nvinfo : EIATTR_EXIT_INSTR_OFFSETS
	.align		4
        /*0038*/ 	.byte	0x04, 0x1c
        /*003a*/ 	.short	(.L_46 - .L_45)


	//   ....[0]....
.L_45:
        /*003c*/ 	.word	0x00000070


	//   ....[1]....
        /*0040*/ 	.word	0x000000e0


	//----- nvinfo : EIATTR_CBANK_PARAM_SIZE
	.align		4
.L_46:
        /*0044*/ 	.byte	0x03, 0x19
        /*0046*/ 	.short	0x000c


	//----- nvinfo : EIATTR_PARAM_CBANK
	.align		4
        /*0048*/ 	.byte	0x04, 0x0a
        /*004a*/ 	.short	(.L_48 - .L_47)
	.align		4
.L_47:
        /*004c*/ 	.word	index@(.nv.constant0._Z6addOnePfi)
        /*0050*/ 	.short	0x0380
        /*0052*/ 	.short	0x000c


	//----- nvinfo : EIATTR_SW_WAR
	.align		4
.L_48:
        /*0054*/ 	.byte	0x04, 0x36
        /*0056*/ 	.short	(.L_50 - .L_49)
.L_49:
        /*0058*/ 	.word	0x00000008
.L_50:


//--------------------- .nv.info._Z10scaleArrayPfi --------------------------
	.section	.nv.info._Z10scaleArrayPfi,"",@"SHT_CUDA_INFO"
	.sectionflags	@""
	.align	4


	//----- nvinfo : EIATTR_CUDA_API_VERSION
	.align		4
        /*0000*/ 	.byte	0x04, 0x37
        /*0002*/ 	.short	(.L_52 - .L_51)
.L_51:
        /*0004*/ 	.word	0x00000082


	//----- nvinfo : EIATTR_KPARAM_INFO
	.align		4
.L_52:
        /*0008*/ 	.byte	0x04, 0x17
        /*000a*/ 	.short	(.L_54 - .L_53)
.L_53:
        /*000c*/ 	.word	0x00000000
        /*0010*/ 	.short	0x0001
        /*0012*/ 	.short	0x0008
        /*0014*/ 	.byte	0x00, 0xf0, 0x11, 0x00


	//----- nvinfo : EIATTR_KPARAM_INFO
	.align		4
.L_54:
        /*0018*/ 	.byte	0x04, 0x17
        /*001a*/ 	.short	(.L_56 - .L_55)
.L_55:
        /*001c*/ 	.word	0x00000000
        /*0020*/ 	.short	0x0000
        /*0022*/ 	.short	0x0000
        /*0024*/ 	.byte	0x00, 0xf5, 0x21, 0x00


	//----- nvinfo : EIATTR_SPARSE_MMA_MASK
	.align		4
.L_56:
        /*0028*/ 	.byte	0x03, 0x50
        /*002a*/ 	.short	0x0000


	//----- nvinfo : EIATTR_MAXREG_COUNT
	.align		4
        /*002c*/ 	.byte	0x03, 0x1b
        /*002e*/ 	.short	0x00ff


	//----- nvinfo : EIATTR_MERCURY_ISA_VERSION
	.align		4
        /*0030*/ 	.byte	0x03, 0x5f
        /*0032*/ 	.short	0x0101


	//----- nvinfo : EIATTR_VRC_CTA_INIT_COUNT
	.align		4
        /*0034*/ 	.byte	0x02, 0x4a
	.zero		1
	.zero		1


	//----- nvinfo : EIATTR_EXIT_INSTR_OFFSETS
	.align		4
        /*0038*/ 	.byte	0x04, 0x1c
        /*003a*/ 	.short	(.L_58 - .L_57)


	//   ....[0]....
.L_57:
        /*003c*/ 	.word	0x00000070


	//   ....[1]....
        /*0040*/ 	.word	0x000000e0


	//----- nvinfo : EIATTR_CBANK_PARAM_SIZE
	.align		4
.L_58:
        /*0044*/ 	.byte	0x03, 0x19
        /*0046*/ 	.short	0x000c


	//----- nvinfo : EIATTR_PARAM_CBANK
	.align		4
        /*0048*/ 	.byte	0x04, 0x0a
        /*004a*/ 	.short	(.L_60 - .L_59)
	.align		4
.L_59:
        /*004c*/ 	.word	index@(.nv.constant0._Z10scaleArrayPfi)
        /*0050*/ 	.short	0x0380
        /*0052*/ 	.short	0x000c


	//----- nvinfo : EIATTR_SW_WAR
	.align		4
.L_60:
        /*0054*/ 	.byte	0x04, 0x36
        /*0056*/ 	.short	(.L_62 - .L_61)
.L_61:
        /*0058*/ 	.word	0x00000008
.L_62:


//--------------------- .nv.callgraph             --------------------------
	.section	.nv.callgraph,"",@"SHT_CUDA_CALLGRAPH"
	.align	4
	.sectionentsize	8
	.align		4
        /*0000*/ 	.word	0x00000000
	.align		4
        /*0004*/ 	.word	0xffffffff
	.align		4
        /*0008*/ 	.word	0x00000000
	.align		4
        /*000c*/ 	.word	0xfffffffe
	.align		4
        /*0010*/ 	.word	0x00000000
	.align		4
        /*0014*/ 	.word	0xfffffffd
	.align		4
        /*0018*/ 	.word	0x00000000
	.align		4
        /*001c*/ 	.word	0xfffffffc


//--------------------- .nv.constant4             --------------------------
	.section	.nv.constant4,"a",@progbits
	.align	8
	.align		8
.nv.constant4:
        /*0000*/ 	.dword	precalc_xorwow_matrix
	.align		8
        /*0008*/ 	.dword	precalc_xorwow_offset_matrix
	.align		8
        /*0010*/ 	.dword	mrg32k3aM1
	.align		8
        /*0018*/ 	.dword	mrg32k3aM2
	.align		8
        /*0020*/ 	.dword	mrg32k3aM1SubSeq
	.align		8
        /*0028*/ 	.dword	mrg32k3aM2SubSeq
	.align		8
        /*0030*/ 	.dword	mrg32k3aM1Seq
	.align		8
        /*0038*/ 	.dword	mrg32k3aM2Seq


//--------------------- .nv.constant3             --------------------------
	.section	.nv.constant3,"a",@progbits
	.align	8
.nv.constant3:
	.type		__cr_lgamma_table,@object
	.size		__cr_lgamma_table,(.L_8 - __cr_lgamma_table)
__cr_lgamma_table:
        /*0000*/ 	.byte	0x00, 0x00, 0x00, 0x00, 0x00, 0x00, 0x00, 0x00, 0x00, 0x00, 0x00, 0x00, 0x00, 0x00, 0x00, 0x00
        /*0010*/ 	.byte	0xef, 0x39, 0xfa, 0xfe, 0x42, 0x2e, 0xe6, 0x3f, 0x02, 0x20, 0x2a, 0xfa, 0x0b, 0xab, 0xfc, 0x3f
        /*0020*/ 	.byte	0xf9, 0x2c, 0x92, 0x7c, 0xa7, 0x6c, 0x09, 0x40, 0xc9, 0x79, 0x44, 0x3c, 0x64, 0x26, 0x13, 0x40
        /*0030*/ 	.byte	0xca, 0x01, 0xcf, 0x3a, 0x27, 0x51, 0x1a, 0x40, 0x30, 0xcc, 0x2d, 0xf3, 0xe1, 0x0c, 0x21, 0x40
        /*0040*/ 	.byte	0x0d, 0xb7, 0xfc, 0x82, 0x8e, 0x35, 0x25, 0x40
.L_8:


//--------------------- .text._Z17outOfBoundsKernelPfi --------------------------
	.section	.text._Z17outOfBoundsKernelPfi,"ax",@progbits
	.align	128
        .global         _Z17outOfBoundsKernelPfi
        .type           _Z17outOfBoundsKernelPfi,@function
        .size           _Z17outOfBoundsKernelPfi,(.L_x_3 - _Z17outOfBoundsKernelPfi)
        .other          _Z17outOfBoundsKernelPfi,@"STO_CUDA_ENTRY STV_DEFAULT"
_Z17outOfBoundsKernelPfi:
.text._Z17outOfBoundsKernelPfi:
[----:B------:R-:W-:Y:S01]  /*0000*/  LDC R1, c[0x0][0x37c] ;  /* 0x0000df00ff017b82 */ /* 0x000fe20000000800 */
[----:B------:R-:W0:Y:S07]  /*0010*/  S2R R5, SR_TID.X ;  /* 0x0000000000057919 */ /* 0x000e2e0000002100 */
[----:B------:R-:W0:Y:S01]  /*0020*/  S2UR UR6, SR_CTAID.X ;  /* 0x00000000000679c3 */ /* 0x000e220000002500 */
[----:B------:R-:W1:Y:S07]  /*0030*/  LDCU.64 UR4, c[0x0][0x358] ;  /* 0x00006b00ff0477ac */ /* 0x000e6e0008000a00 */
[----:B------:R-:W0:Y:S08]  /*0040*/  LDC R0, c[0x0][0x360] ;  /* 0x0000d800ff007b82 */ /* 0x000e300000000800 */
[----:B------:R-:W2:Y:S08]  /*0050*/  LDC R7, c[0x0][0x388] ;  /* 0x0000e200ff077b82 */ /* 0x000eb00000000800 */
[----:B------:R-:W3:Y:S01]  /*0060*/  LDC.64 R2, c[0x0][0x380] ;  /* 0x0000e000ff027b82 */ /* 0x000ee20000000a00 */
[----:B0-----:R-:W-:-:S05]  /*0070*/  IMAD R0, R0, UR6, R5 ;  /* 0x0000000600007c24 */ /* 0x001fca000f8e0205 */
[----:B--2---:R-:W-:Y:S01]  /*0080*/  IADD3 R5, PT, PT, R0, 0x64, R7 ;  /* 0x0000006400057810 */ /* 0x004fe20007ffe007 */
[----:B------:R-:W-:-:S04]  /*0090*/  HFMA2 R7, -RZ, RZ, 3.078125, 0 ;  /* 0x42280000ff077431 */ /* 0x000fc800000001ff */
[----:B---3--:R-:W-:-:S05]  /*00a0*/  IMAD.WIDE R2, R5, 0x4, R2 ;  /* 0x0000000405027825 */ /* 0x008fca00078e0202 */
[----:B-1----:R-:W-:Y:S01]  /*00b0*/  STG.E desc[UR4][R2.64], R7 ;  /* 0x0000000702007986 */ /* 0x002fe2000c101904 */
[----:B------:R-:W-:Y:S05]  /*00c0*/  EXIT ;  /* 0x000000000000794d */ /* 0x000fea0003800000 */
.L_x_0:
[----:B------:R-:W-:-:S00]  /*00d0*/  BRA `(.L_x_0) ;  /* 0xfffffffc00fc7947 */ /* 0x000fc0000383ffff */
[----:B------:R-:W-:-:S00]  /*00e0*/  NOP ;  /* 0x0000000000007918 */ /* 0x000fc00000000000 */
        /* <DEDUP_REMOVED lines=9> */
.L_x_3:


//--------------------- .text._Z6addOnePfi        --------------------------
	.section	.text._Z6addOnePfi,"ax",@progbits
	.align	128
        .global         _Z6addOnePfi
        .type           _Z6addOnePfi,@function
        .size           _Z6addOnePfi,(.L_x_4 - _Z6addOnePfi)
        .other          _Z6addOnePfi,@"STO_CUDA_ENTRY STV_DEFAULT"
_Z6addOnePfi:
.text._Z6addOnePfi:
[----:B------:R-:W-:Y:S01]  /*0000*/  LDC R1, c[0x0][0x37c] ;  /* 0x0000df00ff017b82 */ /* 0x000fe20000000800 */
[----:B------:R-:W0:Y:S07]  /*0010*/  S2R R0, SR_TID.X ;  /* 0x0000000000007919 */ /* 0x000e2e0000002100 */
[----:B------:R-:W0:Y:S01]  /*0020*/  S2UR UR4, SR_CTAID.X ;  /* 0x00000000000479c3 */ /* 0x000e220000002500 */
[----:B------:R-:W1:Y:S07]  /*0030*/  LDCU UR5, c[0x0][0x388] ;  /* 0x00007100ff0577ac */ /* 0x000e6e0008000800 */
[----:B------:R-:W0:Y:S02]  /*0040*/  LDC R5, c[0x0][0x360] ;  /* 0x0000d800ff057b82 */ /* 0x000e240000000800 */
[----:B0-----:R-:W-:-:S05]  /*0050*/  IMAD R5, R5, UR4, R0 ;  /* 0x0000000405057c24 */ /* 0x001fca000f8e0200 */
[----:B-1----:R-:W-:-:S13]  /*0060*/  ISETP.GE.AND P0, PT, R5, UR5, PT ;  /* 0x0000000505007c0c */ /* 0x002fda000bf06270 */
[----:B------:R-:W-:Y:S05]  /*0070*/  @P0 EXIT ;  /* 0x000000000000094d */ /* 0x000fea0003800000 */
[----:B------:R-:W0:Y:S01]  /*0080*/  LDC.64 R2, c[0x0][0x380] ;  /* 0x0000e000ff027b82 */ /* 0x000e220000000a00 */
[----:B------:R-:W1:Y:S01]  /*0090*/  LDCU.64 UR4, c[0x0][0x358] ;  /* 0x00006b00ff0477ac */ /* 0x000e620008000a00 */
[----:B0-----:R-:W-:-:S05]  /*00a0*/  IMAD.WIDE R2, R5, 0x4, R2 ;  /* 0x0000000405027825 */ /* 0x001fca00078e0202 */
[----:B-1----:R-:W2:Y:S02]  /*00b0*/  LDG.E R0, desc[UR4][R2.64] ;  /* 0x0000000402007981 */ /* 0x002ea4000c1e1900 */
[----:B--2---:R-:W-:-:S05]  /*00c0*/  FADD R5, R0, 1 ;  /* 0x3f80000000057421 */ /* 0x004fca0000000000 */
[----:B------:R-:W-:Y:S01]  /*00d0*/  STG.E desc[UR4][R2.64], R5 ;  /* 0x0000000502007986 */ /* 0x000fe2000c101904 */
[----:B------:R-:W-:Y:S05]  /*00e0*/  EXIT ;  /* 0x000000000000794d */ /* 0x000fea0003800000 */
.L_x_1:
        /* <DEDUP_REMOVED lines=9> */
.L_x_4:


//--------------------- .text._Z10scaleArrayPfi   --------------------------
	.section	.text._Z10scaleArrayPfi,"ax",@progbits
	.align	128
        .global         _Z10scaleArrayPfi
        .type           _Z10scaleArrayPfi,@function
        .size           _Z10scaleArrayPfi,(.L_x_5 - _Z10scaleArrayPfi)
        .other          _Z10scaleArrayPfi,@"STO_CUDA_ENTRY STV_DEFAULT"
_Z10scaleArrayPfi:
.text._Z10scaleArrayPfi:
        /* <DEDUP_REMOVED lines=12> */
[----:B--2---:R-:W-:-:S05]  /*00c0*/  FADD R5, R0, R0 ;  /* 0x0000000000057221 */ /* 0x004fca0000000000 */
[----:B------:R-:W-:Y:S01]  /*00d0*/  STG.E desc[UR4][R2.64], R5 ;  /* 0x0000000502007986 */ /* 0x000fe2000c101904 */
[----:B------:R-:W-:Y:S05]  /*00e0*/  EXIT ;  /* 0x000000000000794d */ /* 0x000fea0003800000 */
.L_x_2:
        /* <DEDUP_REMOVED lines=9> */
.L_x_5:


//--------------------- .nv.global.init           --------------------------
	.section	.nv.global.init,"aw",@progbits
	.align	4
.nv.global.init:
	.type		mrg32k3aM1SubSeq,@object
	.size		mrg32k3aM1SubSeq,(mrg32k3aM2SubSeq - mrg32k3aM1SubSeq)
mrg32k3aM1SubSeq:
        /*0000*/ 	.byte	0x0b, 0xcc, 0xee, 0x04, 0x73, 0x29, 0x8b, 0x6f, 0xf6, 0x53, 0x03, 0xf6, 0x23, 0xf6, 0xea, 0xda
        /* <DEDUP_REMOVED lines=125> */
	.type		mrg32k3aM2SubSeq,@object
	.size		mrg32k3aM2SubSeq,(mrg32k3aM1 - mrg32k3aM2SubSeq)
mrg32k3aM2SubSeq:
        /* <DEDUP_REMOVED lines=126> */
	.type		mrg32k3aM1,@object
	.size		mrg32k3aM1,(mrg32k3aM1Seq - mrg32k3aM1)
mrg32k3aM1:
        /* <DEDUP_REMOVED lines=144> */
	.type		mrg32k3aM1Seq,@object
	.size		mrg32k3aM1Seq,(mrg32k3aM2 - mrg32k3aM1Seq)
mrg32k3aM1Seq:
        /* <DEDUP_REMOVED lines=144> */
	.type		mrg32k3aM2,@object
	.size		mrg32k3aM2,(mrg32k3aM2Seq - mrg32k3aM2)
mrg32k3aM2:
        /* <DEDUP_REMOVED lines=144> */
	.type		mrg32k3aM2Seq,@object
	.size		mrg32k3aM2Seq,(precalc_xorwow_matrix - mrg32k3aM2Seq)
mrg32k3aM2Seq:
        /* <DEDUP_REMOVED lines=144> */
	.type		precalc_xorwow_matrix,@object
	.size		precalc_xorwow_matrix,(precalc_xorwow_offset_matrix - precalc_xorwow_matrix)
precalc_xorwow_matrix:
        /* <DEDUP_REMOVED lines=6400> */
	.type		precalc_xorwow_offset_matrix,@object
	.size		precalc_xorwow_offset_matrix,(.L_1 - precalc_xorwow_offset_matrix)
precalc_xorwow_offset_matrix:
        /* <DEDUP_REMOVED lines=6400> */
.L_1:


//--------------------- .nv.shared.reserved.0     --------------------------
	.section	.nv.shared.reserved.0,"aw",@nobits
	.weak		__nv_reservedSMEM_offset_0_alias
	.size		__nv_reservedSMEM_offset_0_alias, 0, 64
	.other		__nv_reservedSMEM_offset_0_alias,@"STO_CUDA_RESERVED_SHARED STV_DEFAULT"
__nv_reservedSMEM_offset_0_alias:
	.zero		0
	.zero		64


//--------------------- .nv.constant0._Z17outOfBoundsKernelPfi --------------------------
	.section	.nv.constant0._Z17outOfBoundsKernelPfi,"a",@progbits
	.sectionflags	@""
	.align	4
.nv.constant0._Z17outOfBoundsKernelPfi:
	.zero		908


//--------------------- .nv.constant0._Z6addOnePfi --------------------------
	.section	.nv.constant0._Z6addOnePfi,"a",@progbits
	.sectionflags	@""
	.align	4
.nv.constant0._Z6addOnePfi:
	.zero		908


//--------------------- .nv.constant0._Z10scaleArrayPfi --------------------------
	.section	.nv.constant0._Z10scaleArrayPfi,"a",@progbits
	.sectionflags	@""
	.align	4
.nv.constant0._Z10scaleArrayPfi:
	.zero		908


//--------------------- SYMBOLS --------------------------

	.type		.nv.reservedSmem.offset0,@object
	.size		.nv.reservedSmem.offset0,0x4
